//
// Generated by NVIDIA NVVM Compiler
//
// Compiler Build ID: CL-36424714
// Cuda compilation tools, release 13.0, V13.0.88
// Based on NVVM 20.0.0
//

.version 9.0
.target sm_100
.address_size 64

	// .globl	_Z28ConvergentSumReductionKernelPfS_

.visible .entry _Z28ConvergentSumReductionKernelPfS_(
	.param .u64 .ptr .align 1 _Z28ConvergentSumReductionKernelPfS__param_0,
	.param .u64 .ptr .align 1 _Z28ConvergentSumReductionKernelPfS__param_1
)
{
	.reg .pred 	%p<4>;
	.reg .b32 	%r<11>;
	.reg .b32 	%f<5>;
	.reg .b64 	%rd<9>;

	ld.param.u64 	%rd4, [_Z28ConvergentSumReductionKernelPfS__param_0];
	ld.param.u64 	%rd3, [_Z28ConvergentSumReductionKernelPfS__param_1];
	cvta.to.global.u64 	%rd1, %rd4;
	mov.u32 	%r1, %tid.x;
	mov.u32 	%r2, %ntid.x;
	add.s32 	%r3, %r1, %r2;
	shl.b32 	%r4, %r2, 1;
	mul.wide.u32 	%rd5, %r3, 4;
	add.s64 	%rd2, %rd1, %rd5;
	mov.u32 	%r10, %r2;
$L__BB0_1:
	sub.s32 	%r7, %r4, %r10;
	setp.lt.u32 	%p1, %r3, %r7;
	@%p1 bra 	$L__BB0_3;
	sub.s32 	%r8, %r3, %r10;
	mul.wide.u32 	%rd6, %r8, 4;
	add.s64 	%rd7, %rd1, %rd6;
	ld.global.f32 	%f1, [%rd7];
	ld.global.f32 	%f2, [%rd2];
	add.f32 	%f3, %f1, %f2;
	st.global.f32 	[%rd2], %f3;
$L__BB0_3:
	bar.sync 	0;
	shr.u32 	%r6, %r10, 1;
	setp.gt.u32 	%p2, %r10, 1;
	mov.u32 	%r10, %r6;
	@%p2 bra 	$L__BB0_1;
	add.s32 	%r9, %r2, -1;
	setp.ne.s32 	%p3, %r1, %r9;
	@%p3 bra 	$L__BB0_6;
	ld.global.f32 	%f4, [%rd2];
	cvta.to.global.u64 	%rd8, %rd3;
	st.global.f32 	[%rd8], %f4;
$L__BB0_6:
	ret;

}


// ===== COMPILED SASS (sm_100) =====

	.target	sm_100

	.elftype	@"ET_EXEC"


//--------------------- .note.nv.tkinfo           --------------------------
	.section	.note.nv.tkinfo,"",@"SHT_NOTE"
	.sectionflags	@"SHF_NOTE_NV_TKINFO"
	.tkinfo
        /*0018*/ 	.word	0x00000002
        /*0030*/ 	.string	""
        /*0030*/ 	.string	"ptxas"
        /*0030*/ 	.string	"Cuda compilation tools, release 13.0, V13.0.88"
        /*0030*/ 	.string	"Build cuda_13.0.r13.0/compiler.36424714_0"
        /*0030*/ 	.string	"-arch sm_100 -m 64 "



//--------------------- .note.nv.cuinfo           --------------------------
	.section	.note.nv.cuinfo,"",@"SHT_NOTE"
	.sectionflags	@"SHF_NOTE_NV_CUINFO"
        /*0018*/ 	.short	0x0002
        /*001a*/ 	.short	0x0064
        /*001c*/ 	.short	0x0082
	.zero		2


//--------------------- .nv.info                  --------------------------
	.section	.nv.info,"",@"SHT_CUDA_INFO"
	.align	4


	//----- nvinfo : EIATTR_REGCOUNT
	.align		4
        /*0000*/ 	.byte	0x04, 0x2f
        /*0002*/ 	.short	(.L_1 - .L_0)
	.align		4
.L_0:
        /*0004*/ 	.word	index@(_Z28ConvergentSumReductionKernelPfS_)
        /*0008*/ 	.word	0x0000000e


	//----- nvinfo : EIATTR_FRAME_SIZE
	.align		4
.L_1:
        /*000c*/ 	.byte	0x04, 0x11
        /*000e*/ 	.short	(.L_3 - .L_2)
	.align		4
.L_2:
        /*0010*/ 	.word	index@(_Z28ConvergentSumReductionKernelPfS_)
        /*0014*/ 	.word	0x00000000


	//----- nvinfo : EIATTR_MIN_STACK_SIZE
	.align		4
.L_3:
        /*0018*/ 	.byte	0x04, 0x12
        /*001a*/ 	.short	(.L_5 - .L_4)
	.align		4
.L_4:
        /*001c*/ 	.word	index@(_Z28ConvergentSumReductionKernelPfS_)
        /*0020*/ 	.word	0x00000000
.L_5:


//--------------------- .nv.compat                --------------------------
	.section	.nv.compat,"",@"SHT_CUDA_COMPAT_INFO"
	.align	4
        /*0000*/ 	.byte	0x02, 0x09, 0x00, 0x00, 0x02, 0x02, 0x01, 0x00, 0x02, 0x05, 0x05, 0x00, 0x03, 0x07, 0x01, 0x01
        /*0010*/ 	.byte	0x02, 0x03, 0x00, 0x00, 0x02, 0x06, 0x01, 0x00, 0x04, 0x0b, 0x08, 0x00, 0x09, 0x00, 0x00, 0x00
        /*0020*/ 	.byte	0x00, 0x00, 0x00, 0x00


//--------------------- .nv.info._Z28ConvergentSumReductionKernelPfS_ --------------------------
	.section	.nv.info._Z28ConvergentSumReductionKernelPfS_,"",@"SHT_CUDA_INFO"
	.sectionflags	@""
	.align	4


	//----- nvinfo : EIATTR_CUDA_API_VERSION
	.align		4
        /*0000*/ 	.byte	0x04, 0x37
        /*0002*/ 	.short	(.L_7 - .L_6)
.L_6:
        /*0004*/ 	.word	0x00000082


	//----- nvinfo : EIATTR_KPARAM_INFO
	.align		4
.L_7:
        /*0008*/ 	.byte	0x04, 0x17
        /*000a*/ 	.short	(.L_9 - .L_8)
.L_8:
        /*000c*/ 	.word	0x00000000
        /*0010*/ 	.short	0x0001
        /*0012*/ 	.short	0x0008
        /*0014*/ 	.byte	0x00, 0xf5, 0x21, 0x00


	//----- nvinfo : EIATTR_KPARAM_INFO
	.align		4
.L_9:
        /*0018*/ 	.byte	0x04, 0x17
        /*001a*/ 	.short	(.L_11 - .L_10)
.L_10:
        /*001c*/ 	.word	0x00000000
        /*0020*/ 	.short	0x0000
        /*0022*/ 	.short	0x0000
        /*0024*/ 	.byte	0x00, 0xf5, 0x21, 0x00


	//----- nvinfo : EIATTR_SPARSE_MMA_MASK
	.align		4
.L_11:
        /*0028*/ 	.byte	0x03, 0x50
        /*002a*/ 	.short	0x0000


	//----- nvinfo : EIATTR_MAXREG_COUNT
	.align		4
        /*002c*/ 	.byte	0x03, 0x1b
        /*002e*/ 	.short	0x00ff


	//----- nvinfo : EIATTR_NUM_BARRIERS
	.align		4
        /*0030*/ 	.byte	0x02, 0x4c
        /*0032*/ 	.byte	0x01
	.zero		1


	//----- nvinfo : EIATTR_MERCURY_ISA_VERSION
	.align		4
        /*0034*/ 	.byte	0x03, 0x5f
        /*0036*/ 	.short	0x0101


	//----- nvinfo : EIATTR_VRC_CTA_INIT_COUNT
	.align		4
        /*0038*/ 	.byte	0x02, 0x4a
	.zero		1
	.zero		1


	//----- nvinfo : EIATTR_EXIT_INSTR_OFFSETS
	.align		4
        /*003c*/ 	.byte	0x04, 0x1c
        /*003e*/ 	.short	(.L_13 - .L_12)


	//   ....[0]....
.L_12:
        /*0040*/ 	.word	0x000001b0


	//   ....[1]....
        /*0044*/ 	.word	0x000001f0


	//----- nvinfo : EIATTR_CRS_STACK_SIZE
	.align		4
.L_13:
        /*0048*/ 	.byte	0x04, 0x1e
        /*004a*/ 	.short	(.L_15 - .L_14)
.L_14:
        /*004c*/ 	.word	0x00000000


	//----- nvinfo : EIATTR_CBANK_PARAM_SIZE
	.align		4
.L_15:
        /*0050*/ 	.byte	0x03, 0x19
        /*0052*/ 	.short	0x0010


	//----- nvinfo : EIATTR_PARAM_CBANK
	.align		4
        /*0054*/ 	.byte	0x04, 0x0a
        /*0056*/ 	.short	(.L_17 - .L_16)
	.align		4
.L_16:
        /*0058*/ 	.word	index@(.nv.constant0._Z28ConvergentSumReductionKernelPfS_)
        /*005c*/ 	.short	0x0380
        /*005e*/ 	.short	0x0010


	//----- nvinfo : EIATTR_SW_WAR
	.align		4
.L_17:
        /*0060*/ 	.byte	0x04, 0x36
        /*0062*/ 	.short	(.L_19 - .L_18)
.L_18:
        /*0064*/ 	.word	0x00000008
.L_19:


//--------------------- .nv.callgraph             --------------------------
	.section	.nv.callgraph,"",@"SHT_CUDA_CALLGRAPH"
	.align	4
	.sectionentsize	8
	.align		4
        /*0000*/ 	.word	0x00000000
	.align		4
        /*0004*/ 	.word	0xffffffff
	.align		4
        /*0008*/ 	.word	0x00000000
	.align		4
        /*000c*/ 	.word	0xfffffffe
	.align		4
        /*0010*/ 	.word	0x00000000
	.align		4
        /*0014*/ 	.word	0xfffffffd
	.align		4
        /*0018*/ 	.word	0x00000000
	.align		4
        /*001c*/ 	.word	0xfffffffc


//--------------------- .text._Z28ConvergentSumReductionKernelPfS_ --------------------------
	.section	.text._Z28ConvergentSumReductionKernelPfS_,"ax",@progbits
	.align	128
        .global         _Z28ConvergentSumReductionKernelPfS_
        .type           _Z28ConvergentSumReductionKernelPfS_,@function
        .size           _Z28ConvergentSumReductionKernelPfS_,(.L_x_4 - _Z28ConvergentSumReductionKernelPfS_)
        .other          _Z28ConvergentSumReductionKernelPfS_,@"STO_CUDA_ENTRY STV_DEFAULT"
_Z28ConvergentSumReductionKernelPfS_:
.text._Z28ConvergentSumReductionKernelPfS_:
[----:B------:R-:W-:Y:S01]  /*0000*/  LDC R1, c[0x0][0x37c] ;  /* 0x0000df00ff017b82 */ /* 0x000fe20000000800 */
[----:B------:R-:W0:Y:S07]  /*0010*/  S2R R0, SR_TID.X ;  /* 0x0000000000007919 */ /* 0x000e2e0000002100 */
[----:B------:R-:W1:Y:S01]  /*0020*/  LDC.64 R2, c[0x0][0x380] ;  /* 0x0000e000ff027b82 */ /* 0x000e620000000a00 */
[----:B------:R-:W2:Y:S01]  /*0030*/  LDCU UR6, c[0x0][0x360] ;  /* 0x00006c00ff0677ac */ /* 0x000ea20008000800 */
[----:B------:R-:W3:Y:S06]  /*0040*/  LDCU.64 UR8, c[0x0][0x358] ;  /* 0x00006b00ff0877ac */ /* 0x000eec0008000a00 */
[----:B------:R-:W4:Y:S01]  /*0050*/  LDC.64 R6, c[0x0][0x380] ;  /* 0x0000e000ff067b82 */ /* 0x000f220000000a00 */
[----:B--2---:R-:W-:Y:S01]  /*0060*/  UMOV UR4, UR6 ;  /* 0x0000000600047c82 */ /* 0x004fe20008000000 */
[----:B0-----:R-:W-:-:S05]  /*0070*/  IADD3 R9, PT, PT, R0, UR6, RZ ;  /* 0x0000000600097c10 */ /* 0x001fca000fffe0ff */
[----:B-1-3--:R-:W-:-:S07]  /*0080*/  IMAD.WIDE.U32 R2, R9, 0x4, R2 ;  /* 0x0000000409027825 */ /* 0x00afce00078e0002 */
.L_x_2:
[----:B------:R-:W-:Y:S01]  /*0090*/  ULEA UR5, UR6, -UR4, 0x1 ;  /* 0x8000000406057291 */ /* 0x000fe2000f8e08ff */
[----:B------:R-:W-:Y:S05]  /*00a0*/  BSSY.RECONVERGENT B0, `(.L_x_0) ;  /* 0x0000009000007945 */ /* 0x000fea0003800200 */
[----:B------:R-:W-:-:S13]  /*00b0*/  ISETP.GE.U32.AND P0, PT, R9, UR5, PT ;  /* 0x0000000509007c0c */ /* 0x000fda000bf06070 */
[----:B0-----:R-:W-:Y:S05]  /*00c0*/  @!P0 BRA `(.L_x_1) ;  /* 0x0000000000188947 */ /* 0x001fea0003800000 */
[----:B------:R-:W-:Y:S01]  /*00d0*/  IADD3 R5, PT, PT, R9, -UR4, RZ ;  /* 0x8000000409057c10 */ /* 0x000fe2000fffe0ff */
[----:B------:R-:W2:Y:S04]  /*00e0*/  LDG.E R11, desc[UR8][R2.64] ;  /* 0x00000008020b7981 */ /* 0x000ea8000c1e1900 */
[----:B----4-:R-:W-:-:S06]  /*00f0*/  IMAD.WIDE.U32 R4, R5, 0x4, R6 ;  /* 0x0000000405047825 */ /* 0x010fcc00078e0006 */
[----:B------:R-:W2:Y:S02]  /*0100*/  LDG.E R4, desc[UR8][R4.64] ;  /* 0x0000000804047981 */ /* 0x000ea4000c1e1900 */
[----:B--2---:R-:W-:-:S05]  /*0110*/  FADD R11, R4, R11 ;  /* 0x0000000b040b7221 */ /* 0x004fca0000000000 */
[----:B------:R0:W-:Y:S02]  /*0120*/  STG.E desc[UR8][R2.64], R11 ;  /* 0x0000000b02007986 */ /* 0x0001e4000c101908 */
.L_x_1:
[----:B------:R-:W-:Y:S05]  /*0130*/  BSYNC.RECONVERGENT B0 ;  /* 0x0000000000007941 */ /* 0x000fea0003800200 */
.L_x_0:
[----:B------:R-:W-:Y:S01]  /*0140*/  BAR.SYNC.DEFER_BLOCKING 0x0 ;  /* 0x0000000000007b1d */ /* 0x000fe20000010000 */
[----:B------:R-:W-:Y:S02]  /*0150*/  UISETP.GT.U32.AND UP0, UPT, UR4, 0x1, UPT ;  /* 0x000000010400788c */ /* 0x000fe4000bf04070 */
[----:B------:R-:W-:-:S07]  /*0160*/  USHF.R.U32.HI UR5, URZ, 0x1, UR4 ;  /* 0x00000001ff057899 */ /* 0x000fce0008011604 */
[----:B------:R-:W-:Y:S01]  /*0170*/  UMOV UR4, UR5 ;  /* 0x0000000500047c82 */ /* 0x000fe20008000000 */
[----:B------:R-:W-:Y:S05]  /*0180*/  BRA.U UP0, `(.L_x_2) ;  /* 0xfffffffd00c07547 */ /* 0x000fea000b83ffff */
[----:B------:R-:W-:-:S06]  /*0190*/  UIADD3 UR5, UPT, UPT, UR6, -0x1, URZ ;  /* 0xffffffff06057890 */ /* 0x000fcc000fffe0ff */
[----:B------:R-:W-:-:S13]  /*01a0*/  ISETP.NE.AND P0, PT, R0, UR5, PT ;  /* 0x0000000500007c0c */ /* 0x000fda000bf05270 */
[----:B------:R-:W-:Y:S05]  /*01b0*/  @P0 EXIT ;  /* 0x000000000000094d */ /* 0x000fea0003800000 */
[----:B0-----:R-:W2:Y:S01]  /*01c0*/  LDG.E R3, desc[UR8][R2.64] ;  /* 0x0000000802037981 */ /* 0x001ea2000c1e1900 */
[----:B------:R-:W2:Y:S03]  /*01d0*/  LDC.64 R4, c[0x0][0x388] ;  /* 0x0000e200ff047b82 */ /* 0x000ea60000000a00 */
[----:B--2---:R-:W-:Y:S01]  /*01e0*/  STG.E desc[UR8][R4.64], R3 ;  /* 0x0000000304007986 */ /* 0x004fe2000c101908 */
[----:B------:R-:W-:Y:S05]  /*01f0*/  EXIT ;  /* 0x000000000000794d */ /* 0x000fea0003800000 */
.L_x_3:
[----:B------:R-:W-:-:S00]  /*0200*/  BRA `(.L_x_3) ;  /* 0xfffffffc00fc7947 */ /* 0x000fc0000383ffff */
[----:B------:R-:W-:-:S00]  /*0210*/  NOP ;  /* 0x0000000000007918 */ /* 0x000fc00000000000 */
        /* <DEDUP_REMOVED lines=14> */
.L_x_4:


//--------------------- .nv.shared.reserved.0     --------------------------
	.section	.nv.shared.reserved.0,"aw",@nobits
	.weak		__nv_reservedSMEM_offset_0_alias
	.size		__nv_reservedSMEM_offset_0_alias, 0, 64
	.other		__nv_reservedSMEM_offset_0_alias,@"STO_CUDA_RESERVED_SHARED STV_DEFAULT"
__nv_reservedSMEM_offset_0_alias:
	.zero		0
	.zero		64


//--------------------- .nv.constant0._Z28ConvergentSumReductionKernelPfS_ --------------------------
	.section	.nv.constant0._Z28ConvergentSumReductionKernelPfS_,"a",@progbits
	.sectionflags	@""
	.align	4
.nv.constant0._Z28ConvergentSumReductionKernelPfS_:
	.zero		912


//--------------------- SYMBOLS --------------------------

	.type		.nv.reservedSmem.offset0,@object
	.size		.nv.reservedSmem.offset0,0x4
